//
// Generated by NVIDIA NVVM Compiler
//
// Compiler Build ID: CL-36424714
// Cuda compilation tools, release 13.0, V13.0.88
// Based on NVVM 20.0.0
//

.version 9.0
.target sm_100
.address_size 64

	// .globl	_Z29deviceReduceBlockAtomicKernelPiS_i
.extern .func  (.param .b32 func_retval0) vprintf
(
	.param .b64 vprintf_param_0,
	.param .b64 vprintf_param_1
)
;
// _ZZ14blockReduceSumiE6shared has been demoted
.global .align 1 .b8 $str[18] = {10, 116, 104, 114, 101, 97, 100, 73, 100, 120, 46, 120, 32, 61, 32, 37, 105};
.global .align 1 .b8 $str$1[18] = {10, 98, 108, 111, 99, 107, 73, 100, 120, 46, 120, 32, 32, 61, 32, 37, 105};
.global .align 1 .b8 $str$2[18] = {10, 98, 108, 111, 99, 107, 68, 105, 109, 46, 120, 32, 32, 61, 32, 37, 105};
.global .align 1 .b8 $str$3[18] = {10, 103, 114, 105, 100, 68, 105, 109, 46, 120, 32, 32, 32, 61, 32, 37, 105};

.visible .entry _Z29deviceReduceBlockAtomicKernelPiS_i(
	.param .u64 .ptr .align 1 _Z29deviceReduceBlockAtomicKernelPiS_i_param_0,
	.param .u64 .ptr .align 1 _Z29deviceReduceBlockAtomicKernelPiS_i_param_1,
	.param .u32 _Z29deviceReduceBlockAtomicKernelPiS_i_param_2
)
{
	.reg .pred 	%p<16>;
	.reg .b32 	%r<48>;
	.reg .b64 	%rd<7>;
	// demoted variable
	.shared .align 4 .b8 _ZZ14blockReduceSumiE6shared[128];
	ld.param.u64 	%rd2, [_Z29deviceReduceBlockAtomicKernelPiS_i_param_0];
	ld.param.u64 	%rd3, [_Z29deviceReduceBlockAtomicKernelPiS_i_param_1];
	ld.param.u32 	%r13, [_Z29deviceReduceBlockAtomicKernelPiS_i_param_2];
	mov.u32 	%r15, %ctaid.x;
	mov.u32 	%r1, %ntid.x;
	mov.u32 	%r2, %tid.x;
	mad.lo.s32 	%r45, %r15, %r1, %r2;
	setp.ge.s32 	%p1, %r45, %r13;
	mov.b32 	%r47, 0;
	@%p1 bra 	$L__BB0_3;
	mov.u32 	%r17, %nctaid.x;
	mul.lo.s32 	%r4, %r1, %r17;
	cvta.to.global.u64 	%rd1, %rd2;
	mov.b32 	%r47, 0;
$L__BB0_2:
	mul.wide.s32 	%rd4, %r45, 4;
	add.s64 	%rd5, %rd1, %rd4;
	ld.global.u32 	%r18, [%rd5];
	add.s32 	%r47, %r18, %r47;
	add.s32 	%r45, %r45, %r4;
	setp.lt.s32 	%p2, %r45, %r13;
	@%p2 bra 	$L__BB0_2;
$L__BB0_3:
	and.b32  	%r10, %r2, 31;
	shfl.sync.down.b32	%r19|%p3, %r47, 16, 31, -1;
	add.s32 	%r20, %r19, %r47;
	shfl.sync.down.b32	%r21|%p4, %r20, 8, 31, -1;
	add.s32 	%r22, %r21, %r20;
	shfl.sync.down.b32	%r23|%p5, %r22, 4, 31, -1;
	add.s32 	%r24, %r23, %r22;
	shfl.sync.down.b32	%r25|%p6, %r24, 2, 31, -1;
	add.s32 	%r26, %r25, %r24;
	shfl.sync.down.b32	%r27|%p7, %r26, 1, 31, -1;
	add.s32 	%r11, %r27, %r26;
	setp.ne.s32 	%p8, %r10, 0;
	@%p8 bra 	$L__BB0_5;
	shr.u32 	%r28, %r2, 3;
	mov.u32 	%r29, _ZZ14blockReduceSumiE6shared;
	add.s32 	%r30, %r29, %r28;
	st.shared.u32 	[%r30], %r11;
$L__BB0_5:
	bar.sync 	0;
	setp.gt.u32 	%p9, %r2, 31;
	@%p9 bra 	$L__BB0_8;
	shl.b32 	%r31, %r10, 2;
	mov.u32 	%r32, _ZZ14blockReduceSumiE6shared;
	add.s32 	%r33, %r32, %r31;
	ld.shared.u32 	%r34, [%r33];
	shfl.sync.down.b32	%r35|%p10, %r34, 16, 31, -1;
	add.s32 	%r36, %r35, %r34;
	shfl.sync.down.b32	%r37|%p11, %r36, 8, 31, -1;
	add.s32 	%r38, %r37, %r36;
	shfl.sync.down.b32	%r39|%p12, %r38, 4, 31, -1;
	add.s32 	%r40, %r39, %r38;
	shfl.sync.down.b32	%r41|%p13, %r40, 2, 31, -1;
	add.s32 	%r42, %r41, %r40;
	shfl.sync.down.b32	%r43|%p14, %r42, 1, 31, -1;
	add.s32 	%r12, %r43, %r42;
	setp.ne.s32 	%p15, %r2, 0;
	@%p15 bra 	$L__BB0_8;
	cvta.to.global.u64 	%rd6, %rd3;
	atom.global.add.u32 	%r44, [%rd6], %r12;
$L__BB0_8:
	ret;

}
	// .globl	_Z9checkDimsv
.visible .entry _Z9checkDimsv()
{
	.local .align 8 .b8 	__local_depot1[8];
	.reg .b64 	%SP;
	.reg .b64 	%SPL;
	.reg .pred 	%p<2>;
	.reg .b32 	%r<15>;
	.reg .b64 	%rd<11>;

	mov.u64 	%SPL, __local_depot1;
	cvta.local.u64 	%SP, %SPL;
	mov.u32 	%r1, %tid.x;
	mov.u32 	%r2, %ctaid.x;
	mov.u32 	%r3, %ntid.x;
	mul.lo.s32 	%r4, %r3, %r2;
	neg.s32 	%r5, %r4;
	setp.ne.s32 	%p1, %r1, %r5;
	@%p1 bra 	$L__BB1_2;
	add.u64 	%rd1, %SP, 0;
	add.u64 	%rd2, %SPL, 0;
	st.local.u32 	[%rd2], %r1;
	mov.u64 	%rd3, $str;
	cvta.global.u64 	%rd4, %rd3;
	{ // callseq 0, 0
	.param .b64 param0;
	st.param.b64 	[param0], %rd4;
	.param .b64 param1;
	st.param.b64 	[param1], %rd1;
	.param .b32 retval0;
	call.uni (retval0), 
	vprintf, 
	(
	param0, 
	param1
	);
	ld.param.b32 	%r6, [retval0];
	} // callseq 0
	st.local.u32 	[%rd2], %r2;
	mov.u64 	%rd5, $str$1;
	cvta.global.u64 	%rd6, %rd5;
	{ // callseq 1, 0
	.param .b64 param0;
	st.param.b64 	[param0], %rd6;
	.param .b64 param1;
	st.param.b64 	[param1], %rd1;
	.param .b32 retval0;
	call.uni (retval0), 
	vprintf, 
	(
	param0, 
	param1
	);
	ld.param.b32 	%r8, [retval0];
	} // callseq 1
	st.local.u32 	[%rd2], %r3;
	mov.u64 	%rd7, $str$2;
	cvta.global.u64 	%rd8, %rd7;
	{ // callseq 2, 0
	.param .b64 param0;
	st.param.b64 	[param0], %rd8;
	.param .b64 param1;
	st.param.b64 	[param1], %rd1;
	.param .b32 retval0;
	call.uni (retval0), 
	vprintf, 
	(
	param0, 
	param1
	);
	ld.param.b32 	%r10, [retval0];
	} // callseq 2
	mov.u32 	%r12, %nctaid.x;
	st.local.u32 	[%rd2], %r12;
	mov.u64 	%rd9, $str$3;
	cvta.global.u64 	%rd10, %rd9;
	{ // callseq 3, 0
	.param .b64 param0;
	st.param.b64 	[param0], %rd10;
	.param .b64 param1;
	st.param.b64 	[param1], %rd1;
	.param .b32 retval0;
	call.uni (retval0), 
	vprintf, 
	(
	param0, 
	param1
	);
	ld.param.b32 	%r13, [retval0];
	} // callseq 3
$L__BB1_2:
	ret;

}


// ===== COMPILED SASS (sm_100) =====

	.target	sm_100

	.elftype	@"ET_EXEC"


//--------------------- .note.nv.tkinfo           --------------------------
	.section	.note.nv.tkinfo,"",@"SHT_NOTE"
	.sectionflags	@"SHF_NOTE_NV_TKINFO"
	.tkinfo
        /*0018*/ 	.word	0x00000002
        /*0030*/ 	.string	""
        /*0030*/ 	.string	"ptxas"
        /*0030*/ 	.string	"Cuda compilation tools, release 13.0, V13.0.88"
        /*0030*/ 	.string	"Build cuda_13.0.r13.0/compiler.36424714_0"
        /*0030*/ 	.string	"-arch sm_100 -m 64 "



//--------------------- .note.nv.cuinfo           --------------------------
	.section	.note.nv.cuinfo,"",@"SHT_NOTE"
	.sectionflags	@"SHF_NOTE_NV_CUINFO"
        /*0018*/ 	.short	0x0002
        /*001a*/ 	.short	0x0064
        /*001c*/ 	.short	0x0082
	.zero		2


//--------------------- .nv.info                  --------------------------
	.section	.nv.info,"",@"SHT_CUDA_INFO"
	.align	4


	//----- nvinfo : EIATTR_REGCOUNT
	.align		4
        /*0000*/ 	.byte	0x04, 0x2f
        /*0002*/ 	.short	(.L_5 - .L_4)
	.align		4
.L_4:
        /*0004*/ 	.word	index@(_Z29deviceReduceBlockAtomicKernelPiS_i)
        /*0008*/ 	.word	0x0000000c


	//----- nvinfo : EIATTR_FRAME_SIZE
	.align		4
.L_5:
        /*000c*/ 	.byte	0x04, 0x11
        /*000e*/ 	.short	(.L_7 - .L_6)
	.align		4
.L_6:
        /*0010*/ 	.word	index@(_Z29deviceReduceBlockAtomicKernelPiS_i)
        /*0014*/ 	.word	0x00000000


	//----- nvinfo : EIATTR_REGCOUNT
	.align		4
.L_7:
        /*0018*/ 	.byte	0x04, 0x2f
        /*001a*/ 	.short	(.L_9 - .L_8)
	.align		4
.L_8:
        /*001c*/ 	.word	index@(_Z9checkDimsv)
        /*0020*/ 	.word	0x00000019


	//----- nvinfo : EIATTR_FRAME_SIZE
	.align		4
.L_9:
        /*0024*/ 	.byte	0x04, 0x11
        /*0026*/ 	.short	(.L_11 - .L_10)
	.align		4
.L_10:
        /*0028*/ 	.word	index@(_Z9checkDimsv)
        /*002c*/ 	.word	0x00000008


	//----- nvinfo : EIATTR_MIN_STACK_SIZE
	.align		4
.L_11:
        /*0030*/ 	.byte	0x04, 0x12
        /*0032*/ 	.short	(.L_13 - .L_12)
	.align		4
.L_12:
        /*0034*/ 	.word	index@(_Z9checkDimsv)
        /*0038*/ 	.word	0x00000008


	//----- nvinfo : EIATTR_MIN_STACK_SIZE
	.align		4
.L_13:
        /*003c*/ 	.byte	0x04, 0x12
        /*003e*/ 	.short	(.L_15 - .L_14)
	.align		4
.L_14:
        /*0040*/ 	.word	index@(_Z29deviceReduceBlockAtomicKernelPiS_i)
        /*0044*/ 	.word	0x00000000
.L_15:


//--------------------- .nv.compat                --------------------------
	.section	.nv.compat,"",@"SHT_CUDA_COMPAT_INFO"
	.align	4
        /*0000*/ 	.byte	0x02, 0x09, 0x00, 0x00, 0x02, 0x02, 0x01, 0x00, 0x02, 0x05, 0x05, 0x00, 0x03, 0x07, 0x01, 0x01
        /*0010*/ 	.byte	0x02, 0x03, 0x00, 0x00, 0x02, 0x06, 0x01, 0x00, 0x04, 0x0b, 0x08, 0x00, 0x09, 0x00, 0x00, 0x00
        /*0020*/ 	.byte	0x00, 0x00, 0x00, 0x00


//--------------------- .nv.info._Z9checkDimsv    --------------------------
	.section	.nv.info._Z9checkDimsv,"",@"SHT_CUDA_INFO"
	.sectionflags	@""
	.align	4


	//----- nvinfo : EIATTR_CUDA_API_VERSION
	.align		4
        /*0000*/ 	.byte	0x04, 0x37
        /*0002*/ 	.short	(.L_17 - .L_16)
.L_16:
        /*0004*/ 	.word	0x00000082


	//----- nvinfo : EIATTR_SPARSE_MMA_MASK
	.align		4
.L_17:
        /*0008*/ 	.byte	0x03, 0x50
        /*000a*/ 	.short	0x0000


	//----- nvinfo : EIATTR_MAXREG_COUNT
	.align		4
        /*000c*/ 	.byte	0x03, 0x1b
        /*000e*/ 	.short	0x00ff


	//----- nvinfo : EIATTR_EXTERNS
	.align		4
        /*0010*/ 	.byte	0x04, 0x0f
        /*0012*/ 	.short	(.L_19 - .L_18)


	//   ....[0]....
	.align		4
.L_18:
        /*0014*/ 	.word	index@(vprintf)


	//----- nvinfo : EIATTR_MERCURY_ISA_VERSION
	.align		4
.L_19:
        /*0018*/ 	.byte	0x03, 0x5f
        /*001a*/ 	.short	0x0101


	//----- nvinfo : EIATTR_VRC_CTA_INIT_COUNT
	.align		4
        /*001c*/ 	.byte	0x02, 0x4a
	.zero		1
	.zero		1


	//----- nvinfo : EIATTR_SYSCALL_OFFSETS
	.align		4
        /*0020*/ 	.byte	0x04, 0x46
        /*0022*/ 	.short	(.L_21 - .L_20)


	//   ....[0]....
.L_20:
        /*0024*/ 	.word	0x00000160


	//   ....[1]....
        /*0028*/ 	.word	0x000001f0


	//   ....[2]....
        /*002c*/ 	.word	0x00000280


	//   ....[3]....
        /*0030*/ 	.word	0x00000320


	//----- nvinfo : EIATTR_EXIT_INSTR_OFFSETS
	.align		4
.L_21:
        /*0034*/ 	.byte	0x04, 0x1c
        /*0036*/ 	.short	(.L_23 - .L_22)


	//   ....[0]....
.L_22:
        /*0038*/ 	.word	0x000000c0


	//   ....[1]....
        /*003c*/ 	.word	0x00000330


	//----- nvinfo : EIATTR_CRS_STACK_SIZE
	.align		4
.L_23:
        /*0040*/ 	.byte	0x04, 0x1e
        /*0042*/ 	.short	(.L_25 - .L_24)
.L_24:
        /*0044*/ 	.word	0x00000000


	//----- nvinfo : EIATTR_SW_WAR
	.align		4
.L_25:
        /*0048*/ 	.byte	0x04, 0x36
        /*004a*/ 	.short	(.L_27 - .L_26)
.L_26:
        /*004c*/ 	.word	0x00000008
.L_27:


//--------------------- .nv.info._Z29deviceReduceBlockAtomicKernelPiS_i --------------------------
	.section	.nv.info._Z29deviceReduceBlockAtomicKernelPiS_i,"",@"SHT_CUDA_INFO"
	.sectionflags	@""
	.align	4


	//----- nvinfo : EIATTR_CUDA_API_VERSION
	.align		4
        /*0000*/ 	.byte	0x04, 0x37
        /*0002*/ 	.short	(.L_29 - .L_28)
.L_28:
        /*0004*/ 	.word	0x00000082


	//----- nvinfo : EIATTR_KPARAM_INFO
	.align		4
.L_29:
        /*0008*/ 	.byte	0x04, 0x17
        /*000a*/ 	.short	(.L_31 - .L_30)
.L_30:
        /*000c*/ 	.word	0x00000000
        /*0010*/ 	.short	0x0002
        /*0012*/ 	.short	0x0010
        /*0014*/ 	.byte	0x00, 0xf0, 0x11, 0x00


	//----- nvinfo : EIATTR_KPARAM_INFO
	.align		4
.L_31:
        /*0018*/ 	.byte	0x04, 0x17
        /*001a*/ 	.short	(.L_33 - .L_32)
.L_32:
        /*001c*/ 	.word	0x00000000
        /*0020*/ 	.short	0x0001
        /*0022*/ 	.short	0x0008
        /*0024*/ 	.byte	0x00, 0xf5, 0x21, 0x00


	//----- nvinfo : EIATTR_KPARAM_INFO
	.align		4
.L_33:
        /*0028*/ 	.byte	0x04, 0x17
        /*002a*/ 	.short	(.L_35 - .L_34)
.L_34:
        /*002c*/ 	.word	0x00000000
        /*0030*/ 	.short	0x0000
        /*0032*/ 	.short	0x0000
        /*0034*/ 	.byte	0x00, 0xf5, 0x21, 0x00


	//----- nvinfo : EIATTR_SPARSE_MMA_MASK
	.align		4
.L_35:
        /*0038*/ 	.byte	0x03, 0x50
        /*003a*/ 	.short	0x0000


	//----- nvinfo : EIATTR_MAXREG_COUNT
	.align		4
        /*003c*/ 	.byte	0x03, 0x1b
        /*003e*/ 	.short	0x00ff


	//----- nvinfo : EIATTR_NUM_BARRIERS
	.align		4
        /*0040*/ 	.byte	0x02, 0x4c
        /*0042*/ 	.byte	0x01
	.zero		1


	//----- nvinfo : EIATTR_MERCURY_ISA_VERSION
	.align		4
        /*0044*/ 	.byte	0x03, 0x5f
        /*0046*/ 	.short	0x0101


	//----- nvinfo : EIATTR_COOP_GROUP_MASK_REGIDS
	.align		4
        /*0048*/ 	.byte	0x04, 0x29
        /*004a*/ 	.short	(.L_37 - .L_36)


	//   ....[0]....
.L_36:
        /*004c*/ 	.word	0xffffffff


	//   ....[1]....
        /*0050*/ 	.word	0xffffffff


	//   ....[2]....
        /*0054*/ 	.word	0xffffffff


	//   ....[3]....
        /*0058*/ 	.word	0xffffffff


	//   ....[4]....
        /*005c*/ 	.word	0xffffffff


	//   ....[5]....
        /*0060*/ 	.word	0xffffffff


	//   ....[6]....
        /*0064*/ 	.word	0xffffffff


	//   ....[7]....
        /*0068*/ 	.word	0xffffffff


	//   ....[8]....
        /*006c*/ 	.word	0xffffffff


	//   ....[9]....
        /*0070*/ 	.word	0xffffffff


	//----- nvinfo : EIATTR_COOP_GROUP_INSTR_OFFSETS
	.align		4
.L_37:
        /*0074*/ 	.byte	0x04, 0x28
        /*0076*/ 	.short	(.L_39 - .L_38)


	//   ....[0]....
.L_38:
        /*0078*/ 	.word	0x00000170


	//   ....[1]....
        /*007c*/ 	.word	0x000001a0


	//   ....[2]....
        /*0080*/ 	.word	0x000001d0


	//   ....[3]....
        /*0084*/ 	.word	0x00000210


	//   ....[4]....
        /*0088*/ 	.word	0x00000250


	//   ....[5]....
        /*008c*/ 	.word	0x00000300


	//   ....[6]....
        /*0090*/ 	.word	0x00000320


	//   ....[7]....
        /*0094*/ 	.word	0x00000340


	//   ....[8]....
        /*0098*/ 	.word	0x00000360


	//   ....[9]....
        /*009c*/ 	.word	0x00000380


	//----- nvinfo : EIATTR_VRC_CTA_INIT_COUNT
	.align		4
.L_39:
        /*00a0*/ 	.byte	0x02, 0x4a
	.zero		1
	.zero		1


	//----- nvinfo : EIATTR_EXIT_INSTR_OFFSETS
	.align		4
        /*00a4*/ 	.byte	0x04, 0x1c
        /*00a6*/ 	.short	(.L_41 - .L_40)


	//   ....[0]....
.L_40:
        /*00a8*/ 	.word	0x00000290


	//   ....[1]....
        /*00ac*/ 	.word	0x00000390


	//   ....[2]....
        /*00b0*/ 	.word	0x000003d0


	//----- nvinfo : EIATTR_CRS_STACK_SIZE
	.align		4
.L_41:
        /*00b4*/ 	.byte	0x04, 0x1e
        /*00b6*/ 	.short	(.L_43 - .L_42)
.L_42:
        /*00b8*/ 	.word	0x00000000


	//----- nvinfo : EIATTR_CBANK_PARAM_SIZE
	.align		4
.L_43:
        /*00bc*/ 	.byte	0x03, 0x19
        /*00be*/ 	.short	0x0014


	//----- nvinfo : EIATTR_PARAM_CBANK
	.align		4
        /*00c0*/ 	.byte	0x04, 0x0a
        /*00c2*/ 	.short	(.L_45 - .L_44)
	.align		4
.L_44:
        /*00c4*/ 	.word	index@(.nv.constant0._Z29deviceReduceBlockAtomicKernelPiS_i)
        /*00c8*/ 	.short	0x0380
        /*00ca*/ 	.short	0x0014


	//----- nvinfo : EIATTR_SW_WAR
	.align		4
.L_45:
        /*00cc*/ 	.byte	0x04, 0x36
        /*00ce*/ 	.short	(.L_47 - .L_46)
.L_46:
        /*00d0*/ 	.word	0x00000008
.L_47:


//--------------------- .nv.callgraph             --------------------------
	.section	.nv.callgraph,"",@"SHT_CUDA_CALLGRAPH"
	.align	4
	.sectionentsize	8
	.align		4
        /*0000*/ 	.word	0x00000000
	.align		4
        /*0004*/ 	.word	0xffffffff
	.align		4
        /*0008*/ 	.word	index@(_Z9checkDimsv)
	.align		4
        /*000c*/ 	.word	index@(vprintf)
	.align		4
        /*0010*/ 	.word	0x00000000
	.align		4
        /*0014*/ 	.word	0xfffffffe
	.align		4
        /*0018*/ 	.word	0x00000000
	.align		4
        /*001c*/ 	.word	0xfffffffd
	.align		4
        /*0020*/ 	.word	0x00000000
	.align		4
        /*0024*/ 	.word	0xfffffffc


//--------------------- .nv.constant4             --------------------------
	.section	.nv.constant4,"a",@progbits
	.align	8
	.align		8
.nv.constant4:
        /*0000*/ 	.dword	vprintf
	.align		8
        /*0008*/ 	.dword	$str
	.align		8
        /*0010*/ 	.dword	$str$1
	.align		8
        /*0018*/ 	.dword	$str$2
	.align		8
        /*0020*/ 	.dword	$str$3


//--------------------- .text._Z9checkDimsv       --------------------------
	.section	.text._Z9checkDimsv,"ax",@progbits
	.align	128
        .global         _Z9checkDimsv
        .type           _Z9checkDimsv,@function
        .size           _Z9checkDimsv,(.L_x_9 - _Z9checkDimsv)
        .other          _Z9checkDimsv,@"STO_CUDA_ENTRY STV_DEFAULT"
_Z9checkDimsv:
.text._Z9checkDimsv:
[----:B------:R-:W0:Y:S01]  /*0000*/  LDC R1, c[0x0][0x37c] ;  /* 0x0000df00ff017b82 */ /* 0x000e220000000800 */
[----:B------:R-:W1:Y:S01]  /*0010*/  S2R R22, SR_CTAID.X ;  /* 0x0000000000167919 */ /* 0x000e620000002500 */
[----:B------:R-:W2:Y:S06]  /*0020*/  LDCU UR5, c[0x0][0x2fc] ;  /* 0x00005f80ff0577ac */ /* 0x000eac0008000800 */
[----:B------:R-:W3:Y:S01]  /*0030*/  LDC R18, c[0x0][0x360] ;  /* 0x0000d800ff127b82 */ /* 0x000ee20000000800 */
[----:B0-----:R-:W-:Y:S01]  /*0040*/  VIADD R1, R1, 0xfffffff8 ;  /* 0xfffffff801017836 */ /* 0x001fe20000000000 */
[----:B------:R-:W0:Y:S01]  /*0050*/  S2R R0, SR_TID.X ;  /* 0x0000000000007919 */ /* 0x000e220000002100 */
[----:B------:R-:W4:Y:S03]  /*0060*/  LDCU UR4, c[0x0][0x2f8] ;  /* 0x00005f00ff0477ac */ /* 0x000f260008000800 */
[----:B----4-:R-:W-:-:S04]  /*0070*/  IADD3 R17, P1, PT, R1, UR4, RZ ;  /* 0x0000000401117c10 */ /* 0x010fc8000ff3e0ff */
[----:B--2---:R-:W-:Y:S01]  /*0080*/  IADD3.X R16, PT, PT, RZ, UR5, RZ, P1, !PT ;  /* 0x00000005ff107c10 */ /* 0x004fe20008ffe4ff */
[----:B-1----:R-:W-:-:S04]  /*0090*/  IMAD.MOV R3, RZ, RZ, -R22 ;  /* 0x000000ffff037224 */ /* 0x002fc800078e0a16 */
[----:B---3--:R-:W-:-:S05]  /*00a0*/  IMAD R3, R3, R18, RZ ;  /* 0x0000001203037224 */ /* 0x008fca00078e02ff */
[----:B0-----:R-:W-:-:S13]  /*00b0*/  ISETP.NE.AND P0, PT, R0, R3, PT ;  /* 0x000000030000720c */ /* 0x001fda0003f05270 */
[----:B------:R-:W-:Y:S05]  /*00c0*/  @P0 EXIT ;  /* 0x000000000000094d */ /* 0x000fea0003800000 */
[----:B------:R-:W-:Y:S01]  /*00d0*/  MOV R2, 0x0 ;  /* 0x0000000000027802 */ /* 0x000fe20000000f00 */
[----:B------:R0:W-:Y:S01]  /*00e0*/  STL [R1], R0 ;  /* 0x0000000001007387 */ /* 0x0001e20000100800 */
[----:B------:R-:W1:Y:S01]  /*00f0*/  LDCU.64 UR4, c[0x4][0x8] ;  /* 0x01000100ff0477ac */ /* 0x000e620008000a00 */
[----:B------:R-:W-:Y:S01]  /*0100*/  MOV R6, R17 ;  /* 0x0000001100067202 */ /* 0x000fe20000000f00 */
[----:B------:R0:W2:Y:S01]  /*0110*/  LDC.64 R8, c[0x4][R2] ;  /* 0x0100000002087b82 */ /* 0x0000a20000000a00 */
[----:B------:R-:W-:Y:S02]  /*0120*/  IMAD.MOV.U32 R7, RZ, RZ, R16 ;  /* 0x000000ffff077224 */ /* 0x000fe400078e0010 */
[----:B-1----:R-:W-:Y:S02]  /*0130*/  IMAD.U32 R4, RZ, RZ, UR4 ;  /* 0x00000004ff047e24 */ /* 0x002fe4000f8e00ff */
[----:B0-----:R-:W-:-:S07]  /*0140*/  IMAD.U32 R5, RZ, RZ, UR5 ;  /* 0x00000005ff057e24 */ /* 0x001fce000f8e00ff */
[----:B------:R-:W-:-:S07]  /*0150*/  LEPC R20, `(.L_x_0) ;  /* 0x000000001014794e */ /* 0x000fce0000000000 */
[----:B--2---:R-:W-:Y:S05]  /*0160*/  CALL.ABS.NOINC R8 ;  /* 0x0000000008007343 */ /* 0x004fea0003c00000 */
.L_x_0:
[----:B------:R0:W-:Y:S01]  /*0170*/  STL [R1], R22 ;  /* 0x0000001601007387 */ /* 0x0001e20000100800 */
[----:B------:R0:W1:Y:S01]  /*0180*/  LDC.64 R8, c[0x4][R2] ;  /* 0x0100000002087b82 */ /* 0x0000620000000a00 */
[----:B------:R-:W2:Y:S01]  /*0190*/  LDCU.64 UR4, c[0x4][0x10] ;  /* 0x01000200ff0477ac */ /* 0x000ea20008000a00 */
[----:B------:R-:W-:Y:S01]  /*01a0*/  IMAD.MOV.U32 R6, RZ, RZ, R17 ;  /* 0x000000ffff067224 */ /* 0x000fe200078e0011 */
[----:B------:R-:W-:Y:S01]  /*01b0*/  MOV R7, R16 ;  /* 0x0000001000077202 */ /* 0x000fe20000000f00 */
[----:B--2---:R-:W-:Y:S01]  /*01c0*/  IMAD.U32 R4, RZ, RZ, UR4 ;  /* 0x00000004ff047e24 */ /* 0x004fe2000f8e00ff */
[----:B0-----:R-:W-:-:S07]  /*01d0*/  MOV R5, UR5 ;  /* 0x0000000500057c02 */ /* 0x001fce0008000f00 */
[----:B------:R-:W-:-:S07]  /*01e0*/  LEPC R20, `(.L_x_1) ;  /* 0x000000001014794e */ /* 0x000fce0000000000 */
[----:B-1----:R-:W-:Y:S05]  /*01f0*/  CALL.ABS.NOINC R8 ;  /* 0x0000000008007343 */ /* 0x002fea0003c00000 */
.L_x_1:
        /* <DEDUP_REMOVED lines=9> */
.L_x_2:
[----:B------:R-:W0:Y:S01]  /*0290*/  LDC R0, c[0x0][0x370] ;  /* 0x0000dc00ff007b82 */ /* 0x000e220000000800 */
[----:B------:R-:W1:Y:S01]  /*02a0*/  LDCU.64 UR4, c[0x4][0x20] ;  /* 0x01000400ff0477ac */ /* 0x000e620008000a00 */
[----:B------:R-:W-:Y:S01]  /*02b0*/  IMAD.MOV.U32 R6, RZ, RZ, R17 ;  /* 0x000000ffff067224 */ /* 0x000fe200078e0011 */
[----:B------:R-:W-:-:S05]  /*02c0*/  MOV R7, R16 ;  /* 0x0000001000077202 */ /* 0x000fca0000000f00 */
[----:B------:R-:W2:Y:S01]  /*02d0*/  LDC.64 R2, c[0x4][R2] ;  /* 0x0100000002027b82 */ /* 0x000ea20000000a00 */
[----:B-1----:R-:W-:Y:S01]  /*02e0*/  IMAD.U32 R4, RZ, RZ, UR4 ;  /* 0x00000004ff047e24 */ /* 0x002fe2000f8e00ff */
[----:B------:R-:W-:Y:S01]  /*02f0*/  MOV R5, UR5 ;  /* 0x0000000500057c02 */ /* 0x000fe20008000f00 */
[----:B0-----:R0:W-:Y:S06]  /*0300*/  STL [R1], R0 ;  /* 0x0000000001007387 */ /* 0x0011ec0000100800 */
[----:B------:R-:W-:-:S07]  /*0310*/  LEPC R20, `(.L_x_3) ;  /* 0x000000001014794e */ /* 0x000fce0000000000 */
[----:B0-2---:R-:W-:Y:S05]  /*0320*/  CALL.ABS.NOINC R2 ;  /* 0x0000000002007343 */ /* 0x005fea0003c00000 */
.L_x_3:
[----:B------:R-:W-:Y:S05]  /*0330*/  EXIT ;  /* 0x000000000000794d */ /* 0x000fea0003800000 */
.L_x_4:
[----:B------:R-:W-:-:S00]  /*0340*/  BRA `(.L_x_4) ;  /* 0xfffffffc00fc7947 */ /* 0x000fc0000383ffff */
[----:B------:R-:W-:-:S00]  /*0350*/  NOP ;  /* 0x0000000000007918 */ /* 0x000fc00000000000 */
        /* <DEDUP_REMOVED lines=10> */
.L_x_9:


//--------------------- .text._Z29deviceReduceBlockAtomicKernelPiS_i --------------------------
	.section	.text._Z29deviceReduceBlockAtomicKernelPiS_i,"ax",@progbits
	.align	128
        .global         _Z29deviceReduceBlockAtomicKernelPiS_i
        .type           _Z29deviceReduceBlockAtomicKernelPiS_i,@function
        .size           _Z29deviceReduceBlockAtomicKernelPiS_i,(.L_x_10 - _Z29deviceReduceBlockAtomicKernelPiS_i)
        .other          _Z29deviceReduceBlockAtomicKernelPiS_i,@"STO_CUDA_ENTRY STV_DEFAULT"
_Z29deviceReduceBlockAtomicKernelPiS_i:
.text._Z29deviceReduceBlockAtomicKernelPiS_i:
[----:B------:R-:W-:Y:S01]  /*0000*/  LDC R1, c[0x0][0x37c] ;  /* 0x0000df00ff017b82 */ /* 0x000fe20000000800 */
[----:B------:R-:W0:Y:S07]  /*0010*/  S2R R0, SR_TID.X ;  /* 0x0000000000007919 */ /* 0x000e2e0000002100 */
[----:B------:R-:W0:Y:S01]  /*0020*/  S2UR UR4, SR_CTAID.X ;  /* 0x00000000000479c3 */ /* 0x000e220000002500 */
[----:B------:R-:W1:Y:S01]  /*0030*/  LDCU UR5, c[0x0][0x390] ;  /* 0x00007200ff0577ac */ /* 0x000e620008000800 */
[----:B------:R-:W-:Y:S01]  /*0040*/  BSSY.RECONVERGENT B0, `(.L_x_5) ;  /* 0x0000012000007945 */ /* 0x000fe20003800200 */
[----:B------:R-:W-:Y:S01]  /*0050*/  IMAD.MOV.U32 R6, RZ, RZ, RZ ;  /* 0x000000ffff067224 */ /* 0x000fe200078e00ff */
[----:B------:R-:W2:Y:S04]  /*0060*/  LDCU.64 UR6, c[0x0][0x358] ;  /* 0x00006b00ff0677ac */ /* 0x000ea80008000a00 */
[----:B------:R-:W0:Y:S02]  /*0070*/  LDC R3, c[0x0][0x360] ;  /* 0x0000d800ff037b82 */ /* 0x000e240000000800 */
[----:B0-----:R-:W-:-:S05]  /*0080*/  IMAD R2, R3, UR4, R0 ;  /* 0x0000000403027c24 */ /* 0x001fca000f8e0200 */
[----:B-1----:R-:W-:-:S13]  /*0090*/  ISETP.GE.AND P0, PT, R2, UR5, PT ;  /* 0x0000000502007c0c */ /* 0x002fda000bf06270 */
[----:B--2---:R-:W-:Y:S05]  /*00a0*/  @P0 BRA `(.L_x_6) ;  /* 0x00000000002c0947 */ /* 0x004fea0003800000 */
[----:B------:R-:W0:Y:S01]  /*00b0*/  LDC.64 R4, c[0x0][0x380] ;  /* 0x0000e000ff047b82 */ /* 0x000e220000000a00 */
[----:B------:R-:W1:Y:S01]  /*00c0*/  LDCU UR4, c[0x0][0x370] ;  /* 0x00006e00ff0477ac */ /* 0x000e620008000800 */
[----:B------:R-:W-:Y:S02]  /*00d0*/  HFMA2 R6, -RZ, RZ, 0, 0 ;  /* 0x00000000ff067431 */ /* 0x000fe400000001ff */
[----:B------:R-:W-:Y:S02]  /*00e0*/  IMAD.MOV.U32 R7, RZ, RZ, R2 ;  /* 0x000000ffff077224 */ /* 0x000fe400078e0002 */
[----:B-1----:R-:W-:-:S07]  /*00f0*/  IMAD R8, R3, UR4, RZ ;  /* 0x0000000403087c24 */ /* 0x002fce000f8e02ff */
.L_x_7:
[----:B0-----:R-:W-:-:S06]  /*0100*/  IMAD.WIDE R2, R7, 0x4, R4 ;  /* 0x0000000407027825 */ /* 0x001fcc00078e0204 */
[----:B------:R-:W2:Y:S01]  /*0110*/  LDG.E R3, desc[UR6][R2.64] ;  /* 0x0000000602037981 */ /* 0x000ea2000c1e1900 */
[----:B------:R-:W-:-:S05]  /*0120*/  IMAD.IADD R7, R8, 0x1, R7 ;  /* 0x0000000108077824 */ /* 0x000fca00078e0207 */
[----:B------:R-:W-:Y:S01]  /*0130*/  ISETP.GE.AND P0, PT, R7, UR5, PT ;  /* 0x0000000507007c0c */ /* 0x000fe2000bf06270 */
[----:B--2---:R-:W-:-:S12]  /*0140*/  IMAD.IADD R6, R3, 0x1, R6 ;  /* 0x0000000103067824 */ /* 0x004fd800078e0206 */
[----:B------:R-:W-:Y:S05]  /*0150*/  @!P0 BRA `(.L_x_7) ;  /* 0xfffffffc00e88947 */ /* 0x000fea000383ffff */
.L_x_6:
[----:B------:R-:W-:Y:S05]  /*0160*/  BSYNC.RECONVERGENT B0 ;  /* 0x0000000000007941 */ /* 0x000fea0003800200 */
.L_x_5:
[----:B------:R-:W0:Y:S01]  /*0170*/  SHFL.DOWN PT, R3, R6, 0x10, 0x1f ;  /* 0x0a001f0006037f89 */ /* 0x000e2200000e0000 */
[----:B------:R-:W-:Y:S02]  /*0180*/  ISETP.GT.U32.AND P1, PT, R0, 0x1f, PT ;  /* 0x0000001f0000780c */ /* 0x000fe40003f24070 */
[----:B0-----:R-:W-:-:S05]  /*0190*/  IADD3 R3, PT, PT, R3, R6, RZ ;  /* 0x0000000603037210 */ /* 0x001fca0007ffe0ff */
[----:B------:R-:W0:Y:S02]  /*01a0*/  SHFL.DOWN PT, R2, R3, 0x8, 0x1f ;  /* 0x09001f0003027f89 */ /* 0x000e2400000e0000 */
[----:B0-----:R-:W-:Y:S01]  /*01b0*/  IMAD.IADD R4, R3, 0x1, R2 ;  /* 0x0000000103047824 */ /* 0x001fe200078e0202 */
[----:B------:R-:W-:-:S04]  /*01c0*/  LOP3.LUT P0, R2, R0, 0x1f, RZ, 0xc0, !PT ;  /* 0x0000001f00027812 */ /* 0x000fc8000780c0ff */
[----:B------:R-:W0:Y:S09]  /*01d0*/  SHFL.DOWN PT, R5, R4, 0x4, 0x1f ;  /* 0x08801f0004057f89 */ /* 0x000e3200000e0000 */
[----:B------:R-:W1:Y:S01]  /*01e0*/  @!P0 S2R R9, SR_CgaCtaId ;  /* 0x0000000000098919 */ /* 0x000e620000008800 */
[----:B------:R-:W-:Y:S01]  /*01f0*/  @!P0 MOV R6, 0x400 ;  /* 0x0000040000068802 */ /* 0x000fe20000000f00 */
[----:B0-----:R-:W-:-:S05]  /*0200*/  IMAD.IADD R5, R4, 0x1, R5 ;  /* 0x0000000104057824 */ /* 0x001fca00078e0205 */
[----:B------:R-:W0:Y:S01]  /*0210*/  SHFL.DOWN PT, R8, R5, 0x2, 0x1f ;  /* 0x08401f0005087f89 */ /* 0x000e2200000e0000 */
[----:B-1----:R-:W-:-:S04]  /*0220*/  @!P0 LEA R9, R9, R6, 0x18 ;  /* 0x0000000609098211 */ /* 0x002fc800078ec0ff */
[----:B------:R-:W-:Y:S02]  /*0230*/  @!P0 LEA.HI R9, R0, R9, RZ, 0x1d ;  /* 0x0000000900098211 */ /* 0x000fe400078fe8ff */
[----:B0-----:R-:W-:-:S05]  /*0240*/  IADD3 R8, PT, PT, R5, R8, RZ ;  /* 0x0000000805087210 */ /* 0x001fca0007ffe0ff */
[----:B------:R-:W0:Y:S02]  /*0250*/  SHFL.DOWN PT, R7, R8, 0x1, 0x1f ;  /* 0x08201f0008077f89 */ /* 0x000e2400000e0000 */
[----:B0-----:R-:W-:-:S05]  /*0260*/  IMAD.IADD R4, R8, 0x1, R7 ;  /* 0x0000000108047824 */ /* 0x001fca00078e0207 */
[----:B------:R0:W-:Y:S01]  /*0270*/  @!P0 STS [R9], R4 ;  /* 0x0000000409008388 */ /* 0x0001e20000000800 */
[----:B------:R-:W-:Y:S06]  /*0280*/  BAR.SYNC.DEFER_BLOCKING 0x0 ;  /* 0x0000000000007b1d */ /* 0x000fec0000010000 */
[----:B------:R-:W-:Y:S05]  /*0290*/  @P1 EXIT ;  /* 0x000000000000194d */ /* 0x000fea0003800000 */
[----:B------:R-:W1:Y:S01]  /*02a0*/  S2UR UR5, SR_CgaCtaId ;  /* 0x00000000000579c3 */ /* 0x000e620000008800 */
[----:B------:R-:W-:Y:S01]  /*02b0*/  UMOV UR4, 0x400 ;  /* 0x0000040000047882 */ /* 0x000fe20000000000 */
[----:B------:R-:W-:Y:S01]  /*02c0*/  ISETP.NE.AND P0, PT, R0, RZ, PT ;  /* 0x000000ff0000720c */ /* 0x000fe20003f05270 */
[----:B-1----:R-:W-:-:S06]  /*02d0*/  ULEA UR4, UR5, UR4, 0x18 ;  /* 0x0000000405047291 */ /* 0x002fcc000f8ec0ff */
[----:B------:R-:W-:-:S06]  /*02e0*/  LEA R2, R2, UR4, 0x2 ;  /* 0x0000000402027c11 */ /* 0x000fcc000f8e10ff */
[----:B------:R-:W1:Y:S04]  /*02f0*/  LDS R2, [R2] ;  /* 0x0000000002027984 */ /* 0x000e680000000800 */
[----:B-1----:R-:W1:Y:S02]  /*0300*/  SHFL.DOWN PT, R3, R2, 0x10, 0x1f ;  /* 0x0a001f0002037f89 */ /* 0x002e6400000e0000 */
[----:B-1----:R-:W-:-:S05]  /*0310*/  IADD3 R3, PT, PT, R2, R3, RZ ;  /* 0x0000000302037210 */ /* 0x002fca0007ffe0ff */
[----:B0-----:R-:W0:Y:S02]  /*0320*/  SHFL.DOWN PT, R4, R3, 0x8, 0x1f ;  /* 0x09001f0003047f89 */ /* 0x001e2400000e0000 */
[----:B0-----:R-:W-:-:S05]  /*0330*/  IMAD.IADD R4, R3, 0x1, R4 ;  /* 0x0000000103047824 */ /* 0x001fca00078e0204 */
[----:B------:R-:W0:Y:S02]  /*0340*/  SHFL.DOWN PT, R5, R4, 0x4, 0x1f ;  /* 0x08801f0004057f89 */ /* 0x000e2400000e0000 */
[----:B0-----:R-:W-:-:S05]  /*0350*/  IADD3 R5, PT, PT, R4, R5, RZ ;  /* 0x0000000504057210 */ /* 0x001fca0007ffe0ff */
[----:B------:R-:W0:Y:S02]  /*0360*/  SHFL.DOWN PT, R6, R5, 0x2, 0x1f ;  /* 0x08401f0005067f89 */ /* 0x000e2400000e0000 */
[----:B0-----:R-:W-:-:S05]  /*0370*/  IMAD.IADD R6, R5, 0x1, R6 ;  /* 0x0000000105067824 */ /* 0x001fca00078e0206 */
[----:B------:R0:W1:Y:S01]  /*0380*/  SHFL.DOWN PT, R7, R6, 0x1, 0x1f ;  /* 0x08201f0006077f89 */ /* 0x00006200000e0000 */
[----:B------:R-:W-:Y:S05]  /*0390*/  @P0 EXIT ;  /* 0x000000000000094d */ /* 0x000fea0003800000 */
[----:B------:R-:W2:Y:S01]  /*03a0*/  LDC.64 R2, c[0x0][0x388] ;  /* 0x0000e200ff027b82 */ /* 0x000ea20000000a00 */
[----:B-1----:R-:W-:-:S05]  /*03b0*/  IADD3 R7, PT, PT, R6, R7, RZ ;  /* 0x0000000706077210 */ /* 0x002fca0007ffe0ff */
[----:B--2---:R-:W-:Y:S01]  /*03c0*/  REDG.E.ADD.STRONG.GPU desc[UR6][R2.64], R7 ;  /* 0x000000070200798e */ /* 0x004fe2000c12e106 */
[----:B------:R-:W-:Y:S05]  /*03d0*/  EXIT ;  /* 0x000000000000794d */ /* 0x000fea0003800000 */
.L_x_8:
        /* <DEDUP_REMOVED lines=10> */
.L_x_10:


//--------------------- .nv.global.init           --------------------------
	.section	.nv.global.init,"aw",@progbits
.nv.global.init:
	.type		$str$2,@object
	.size		$str$2,($str - $str$2)
$str$2:
        /*0000*/ 	.byte	0x0a, 0x62, 0x6c, 0x6f, 0x63, 0x6b, 0x44, 0x69, 0x6d, 0x2e, 0x78, 0x20, 0x20, 0x3d, 0x20, 0x25
        /*0010*/ 	.byte	0x69, 0x00
	.type		$str,@object
	.size		$str,($str$3 - $str)
$str:
        /*0012*/ 	.byte	0x0a, 0x74, 0x68, 0x72, 0x65, 0x61, 0x64, 0x49, 0x64, 0x78, 0x2e, 0x78, 0x20, 0x3d, 0x20, 0x25
        /*0022*/ 	.byte	0x69, 0x00
	.type		$str$3,@object
	.size		$str$3,($str$1 - $str$3)
$str$3:
        /*0024*/ 	.byte	0x0a, 0x67, 0x72, 0x69, 0x64, 0x44, 0x69, 0x6d, 0x2e, 0x78, 0x20, 0x20, 0x20, 0x3d, 0x20, 0x25
        /*0034*/ 	.byte	0x69, 0x00
	.type		$str$1,@object
	.size		$str$1,(.L_1 - $str$1)
$str$1:
        /*0036*/ 	.byte	0x0a, 0x62, 0x6c, 0x6f, 0x63, 0x6b, 0x49, 0x64, 0x78, 0x2e, 0x78, 0x20, 0x20, 0x3d, 0x20, 0x25
        /*0046*/ 	.byte	0x69, 0x00
.L_1:


//--------------------- .nv.shared.reserved.0     --------------------------
	.section	.nv.shared.reserved.0,"aw",@nobits
	.weak		__nv_reservedSMEM_offset_0_alias
	.size		__nv_reservedSMEM_offset_0_alias, 0, 64
	.other		__nv_reservedSMEM_offset_0_alias,@"STO_CUDA_RESERVED_SHARED STV_DEFAULT"
__nv_reservedSMEM_offset_0_alias:
	.zero		0
	.zero		64


//--------------------- .nv.shared._Z29deviceReduceBlockAtomicKernelPiS_i --------------------------
	.section	.nv.shared._Z29deviceReduceBlockAtomicKernelPiS_i,"aw",@nobits
	.sectionflags	@""
	.align	4
.nv.shared._Z29deviceReduceBlockAtomicKernelPiS_i:
	.zero		1152


//--------------------- .nv.constant0._Z9checkDimsv --------------------------
	.section	.nv.constant0._Z9checkDimsv,"a",@progbits
	.sectionflags	@""
	.align	4
.nv.constant0._Z9checkDimsv:
	.zero		896


//--------------------- .nv.constant0._Z29deviceReduceBlockAtomicKernelPiS_i --------------------------
	.section	.nv.constant0._Z29deviceReduceBlockAtomicKernelPiS_i,"a",@progbits
	.sectionflags	@""
	.align	4
.nv.constant0._Z29deviceReduceBlockAtomicKernelPiS_i:
	.zero		916


//--------------------- SYMBOLS --------------------------

	.type		.nv.reservedSmem.offset0,@object
	.size		.nv.reservedSmem.offset0,0x4
	.type		.nv.reservedSmem.cap,@object
	.size		.nv.reservedSmem.cap,0x4
	.type		vprintf,@function
